	.headerflags	@"EF_CUDA_TEXMODE_UNIFIED EF_CUDA_64BIT_ADDRESS EF_CUDA_ACCELERATORS EF_CUDA_SM90 EF_CUDA_VIRTUAL_SM(EF_CUDA_SM90)"
	.elftype	@"ET_EXEC"


//--------------------- .nv.info                  --------------------------
	.section	.nv.info,"",@"SHT_CUDA_INFO"
	.align	4


	//----- nvinfo : EIATTR_REGCOUNT
	.align		4
        /*0000*/ 	.byte	0x04, 0x2f
        /*0002*/ 	.short	(.L_1 - .L_0)
	.align		4
.L_0:
        /*0004*/ 	.word	index@(triton_poi_fused_add_clamp_div_mul_round_sub_0)
        /*0008*/ 	.word	0x0000000e


	//----- nvinfo : EIATTR_MIN_STACK_SIZE
	.align		4
.L_1:
        /*000c*/ 	.byte	0x04, 0x12
        /*000e*/ 	.short	(.L_3 - .L_2)
	.align		4
.L_2:
        /*0010*/ 	.word	index@(triton_poi_fused_add_clamp_div_mul_round_sub_0)
        /*0014*/ 	.word	0x00000000


	//----- nvinfo : EIATTR_FRAME_SIZE
	.align		4
.L_3:
        /*0018*/ 	.byte	0x04, 0x11
        /*001a*/ 	.short	(.L_5 - .L_4)
	.align		4
.L_4:
        /*001c*/ 	.word	index@(triton_poi_fused_add_clamp_div_mul_round_sub_0)
        /*0020*/ 	.word	0x00000000


	//----- nvinfo : EIATTR_MIN_STACK_SIZE
	.align		4
.L_5:
        /*0024*/ 	.byte	0x04, 0x12
        /*0026*/ 	.short	(.L_7 - .L_6)
	.align		4
.L_6:
        /*0028*/ 	.word	index@(triton_poi_fused_add_clamp_div_mul_round_sub_0)
        /*002c*/ 	.word	0x00000000
.L_7:


//--------------------- .nv.info.triton_poi_fused_add_clamp_div_mul_round_sub_0 --------------------------
	.section	.nv.info.triton_poi_fused_add_clamp_div_mul_round_sub_0,"",@"SHT_CUDA_INFO"
	.sectionflags	@""
	.align	4


	//----- nvinfo : EIATTR_CUDA_API_VERSION
	.align		4
        /*0000*/ 	.byte	0x04, 0x37
        /*0002*/ 	.short	(.L_9 - .L_8)
.L_8:
        /*0004*/ 	.word	0x0000007c


	//----- nvinfo : EIATTR_KPARAM_INFO
	.align		4
.L_9:
        /*0008*/ 	.byte	0x04, 0x17
        /*000a*/ 	.short	(.L_11 - .L_10)
.L_10:
        /*000c*/ 	.word	0x00000000
        /*0010*/ 	.short	0x0004
        /*0012*/ 	.short	0x0020
        /*0014*/ 	.byte	0x00, 0xf0, 0x11, 0x00


	//----- nvinfo : EIATTR_KPARAM_INFO
	.align		4
.L_11:
        /*0018*/ 	.byte	0x04, 0x17
        /*001a*/ 	.short	(.L_13 - .L_12)
.L_12:
        /*001c*/ 	.word	0x00000000
        /*0020*/ 	.short	0x0003
        /*0022*/ 	.short	0x0018
        /*0024*/ 	.byte	0x00, 0xf4, 0x21, 0x00


	//----- nvinfo : EIATTR_KPARAM_INFO
	.align		4
.L_13:
        /*0028*/ 	.byte	0x04, 0x17
        /*002a*/ 	.short	(.L_15 - .L_14)
.L_14:
        /*002c*/ 	.word	0x00000000
        /*0030*/ 	.short	0x0002
        /*0032*/ 	.short	0x0010
        /*0034*/ 	.byte	0x00, 0xf4, 0x21, 0x00


	//----- nvinfo : EIATTR_KPARAM_INFO
	.align		4
.L_15:
        /*0038*/ 	.byte	0x04, 0x17
        /*003a*/ 	.short	(.L_17 - .L_16)
.L_16:
        /*003c*/ 	.word	0x00000000
        /*0040*/ 	.short	0x0001
        /*0042*/ 	.short	0x0008
        /*0044*/ 	.byte	0x00, 0xf4, 0x21, 0x00


	//----- nvinfo : EIATTR_KPARAM_INFO
	.align		4
.L_17:
        /*0048*/ 	.byte	0x04, 0x17
        /*004a*/ 	.short	(.L_19 - .L_18)
.L_18:
        /*004c*/ 	.word	0x00000000
        /*0050*/ 	.short	0x0000
        /*0052*/ 	.short	0x0000
        /*0054*/ 	.byte	0x00, 0xf4, 0x21, 0x00


	//----- nvinfo : EIATTR_SPARSE_MMA_MASK
	.align		4
.L_19:
        /*0058*/ 	.byte	0x03, 0x50
        /*005a*/ 	.short	0x0000


	//----- nvinfo : EIATTR_MAXREG_COUNT
	.align		4
        /*005c*/ 	.byte	0x03, 0x1b
        /*005e*/ 	.short	0x00ff


	//----- nvinfo : EIATTR_EXIT_INSTR_OFFSETS
	.align		4
        /*0060*/ 	.byte	0x04, 0x1c
        /*0062*/ 	.short	(.L_21 - .L_20)


	//   ....[0]....
.L_20:
        /*0064*/ 	.word	0x00000250


	//   ....[1]....
        /*0068*/ 	.word	0x00000270


	//----- nvinfo : EIATTR_REQNTID
	.align		4
.L_21:
        /*006c*/ 	.byte	0x04, 0x10
        /*006e*/ 	.short	(.L_23 - .L_22)
.L_22:
        /*0070*/ 	.word	0x00000080
        /*0074*/ 	.word	0x00000001
        /*0078*/ 	.word	0x00000001


	//----- nvinfo : EIATTR_CBANK_PARAM_SIZE
	.align		4
.L_23:
        /*007c*/ 	.byte	0x03, 0x19
        /*007e*/ 	.short	0x0024


	//----- nvinfo : EIATTR_PARAM_CBANK
	.align		4
        /*0080*/ 	.byte	0x04, 0x0a
        /*0082*/ 	.short	(.L_25 - .L_24)
	.align		4
.L_24:
        /*0084*/ 	.word	index@(.nv.constant0.triton_poi_fused_add_clamp_div_mul_round_sub_0)
        /*0088*/ 	.short	0x0210
        /*008a*/ 	.short	0x0024


	//----- nvinfo : EIATTR_SW_WAR
	.align		4
.L_25:
        /*008c*/ 	.byte	0x04, 0x36
        /*008e*/ 	.short	(.L_27 - .L_26)
.L_26:
        /*0090*/ 	.word	0x00000008
.L_27:


//--------------------- .nv.callgraph             --------------------------
	.section	.nv.callgraph,"",@"SHT_CUDA_CALLGRAPH"
	.align	4
	.sectionentsize	8
	.align		4
        /*0000*/ 	.word	0x00000000
	.align		4
        /*0004*/ 	.word	0xffffffff
	.align		4
        /*0008*/ 	.word	0x00000000
	.align		4
        /*000c*/ 	.word	0xfffffffe
	.align		4
        /*0010*/ 	.word	0x00000000
	.align		4
        /*0014*/ 	.word	0xfffffffd
	.align		4
        /*0018*/ 	.word	0x00000000
	.align		4
        /*001c*/ 	.word	0xfffffffc


//--------------------- .text.triton_poi_fused_add_clamp_div_mul_round_sub_0 --------------------------
	.section	.text.triton_poi_fused_add_clamp_div_mul_round_sub_0,"ax",@progbits
	.align	128
        .global         triton_poi_fused_add_clamp_div_mul_round_sub_0
        .type           triton_poi_fused_add_clamp_div_mul_round_sub_0,@function
        .size           triton_poi_fused_add_clamp_div_mul_round_sub_0,(.L_x_1 - triton_poi_fused_add_clamp_div_mul_round_sub_0)
        .other          triton_poi_fused_add_clamp_div_mul_round_sub_0,@"STO_CUDA_ENTRY STV_DEFAULT"
triton_poi_fused_add_clamp_div_mul_round_sub_0:
.text.triton_poi_fused_add_clamp_div_mul_round_sub_0:
[----:B------:R-:W0:Y:S02]  /*0000*/  LDC R1, c[0x0][0x28] ;  /* 0x00000a00ff017b82 */ /* 0x000e240000000800 */
[----:B------:R-:W1:Y:S01]  /*0010*/  S2R R0, SR_TID.X ;  /* 0x0000000000007919 */ /* 0x000e620000002100 */
[----:B------:R-:W2:Y:S01]  /*0020*/  LDC.64 R4, c[0x0][0x218] ;  /* 0x00008600ff047b82 */ /* 0x000ea20000000a00 */
[----:B------:R-:W-:Y:S01]  /*0030*/  ULDC.64 UR4, c[0x0][0x208] ;  /* 0x0000820000047ab9 */ /* 0x000fe20000000a00 */
[----:B------:R-:W3:Y:S06]  /*0040*/  S2R R9, SR_CTAID.X ;  /* 0x0000000000097919 */ /* 0x000eec0000002500 */
[----:B------:R-:W4:Y:S08]  /*0050*/  LDC.64 R2, c[0x0][0x210] ;  /* 0x00008400ff027b82 */ /* 0x000f300000000a00 */
[----:B------:R-:W5:Y:S01]  /*0060*/  LDC.64 R6, c[0x0][0x220] ;  /* 0x00008800ff067b82 */ /* 0x000f620000000a00 */
[----:B--2---:R-:W2:Y:S01]  /*0070*/  LDG.E R4, desc[UR4][R4.64] ;  /* 0x0000000404047981 */ /* 0x004ea2000c1e1900 */
[----:B------:R-:W-:Y:S01]  /*0080*/  HFMA2.MMA R8, -RZ, RZ, 0, 0 ;  /* 0x00000000ff087435 */ /* 0x000fe200000001ff */
[----:B-1----:R-:W-:-:S04]  /*0090*/  LOP3.LUT R0, R0, 0x7f, RZ, 0xc0, !PT ;  /* 0x0000007f00007812 */ /* 0x002fc800078ec0ff */
[----:B---3--:R-:W-:-:S04]  /*00a0*/  LEA R9, R9, R0, 0x7 ;  /* 0x0000000009097211 */ /* 0x008fc800078e38ff */
[C---:B------:R-:W-:Y:S01]  /*00b0*/  ISETP.GE.AND P0, PT, R9.reuse, 0x100, PT ;  /* 0x000001000900780c */ /* 0x040fe20003f06270 */
[C---:B----4-:R-:W-:Y:S01]  /*00c0*/  IMAD.WIDE R2, R9.reuse, 0x4, R2 ;  /* 0x0000000409027825 */ /* 0x050fe200078e0202 */
[----:B-----5:R-:W3:Y:S11]  /*00d0*/  LDG.E R0, desc[UR4][R6.64] ;  /* 0x0000000406007981 */ /* 0x020ef6000c1e1900 */
[----:B------:R1:W4:Y:S02]  /*00e0*/  @!P0 LDG.E R8, desc[UR4][R2.64] ;  /* 0x0000000402088981 */ /* 0x000324000c1e1900 */
[----:B-1----:R-:W1:Y:S02]  /*00f0*/  LDC.64 R2, c[0x0][0x228] ;  /* 0x00008a00ff027b82 */ /* 0x002e640000000a00 */
[----:B-1----:R-:W-:-:S04]  /*0100*/  IMAD.WIDE R2, R9, 0x4, R2 ;  /* 0x0000000409027825 */ /* 0x002fc800078e0202 */
[----:B--2---:R-:W-:-:S04]  /*0110*/  FMUL R11, R4, 0.0039215688593685626984 ;  /* 0x3b808081040b7820 */ /* 0x004fc80000400000 */
[C---:B------:R-:W-:Y:S01]  /*0120*/  FMUL R10, R11.reuse, 0.25 ;  /* 0x3e8000000b0a7820 */ /* 0x040fe20000400000 */
[C---:B------:R-:W-:Y:S02]  /*0130*/  FSETP.GEU.AND P2, PT, |R11|.reuse, 1.175494350822287508e-38, PT ;  /* 0x008000000b00780b */ /* 0x040fe40003f4e200 */
[----:B------:R-:W-:-:S04]  /*0140*/  FSETP.GT.AND P1, PT, |R11|, 8.50705917302346158658e+37, PT ;  /* 0x7e8000000b00780b */ /* 0x000fc80003f24200 */
[-C--:B------:R-:W-:Y:S01]  /*0150*/  FSEL R10, R10, R11.reuse, P1 ;  /* 0x0000000b0a0a7208 */ /* 0x080fe20000800000 */
[----:B---3--:R-:W-:-:S06]  /*0160*/  FFMA R5, RZ, R11, -R0 ;  /* 0x0000000bff057223 */ /* 0x008fcc0000000800 */
[----:B------:R-:W-:Y:S01]  /*0170*/  @!P2 FMUL R10, R10, 16777216 ;  /* 0x4b8000000a0aa820 */ /* 0x000fe20000400000 */
[----:B------:R-:W-:-:S05]  /*0180*/  FFMA R0, -RZ, R11, R0 ;  /* 0x0000000bff007223 */ /* 0x000fca0000000100 */
[----:B------:R-:W1:Y:S01]  /*0190*/  MUFU.RCP R10, R10 ;  /* 0x0000000a000a7308 */ /* 0x000e620000001000 */
[----:B----4-:R-:W-:-:S04]  /*01a0*/  FADD R5, R5, R8 ;  /* 0x0000000805057221 */ /* 0x010fc80000000000 */
[----:B------:R-:W-:-:S04]  /*01b0*/  @P1 FMUL R5, R5, 0.25 ;  /* 0x3e80000005051820 */ /* 0x000fc80000400000 */
[----:B------:R-:W-:-:S04]  /*01c0*/  @!P2 FMUL R5, R5, 16777216 ;  /* 0x4b8000000505a820 */ /* 0x000fc80000400000 */
[----:B-1----:R-:W-:-:S05]  /*01d0*/  FMUL R5, R10, R5 ;  /* 0x000000050a057220 */ /* 0x002fca0000400000 */
[----:B------:R-:W-:-:S04]  /*01e0*/  FSETP.GTU.AND P1, PT, R5, RZ, PT ;  /* 0x000000ff0500720b */ /* 0x000fc80003f2c000 */
[----:B------:R-:W-:-:S04]  /*01f0*/  FSEL R5, R5, RZ, P1 ;  /* 0x000000ff05057208 */ /* 0x000fc80000800000 */
[C---:B------:R-:W-:Y:S02]  /*0200*/  FSETP.GEU.AND P2, PT, R5.reuse, 255, PT ;  /* 0x437f00000500780b */ /* 0x040fe40003f4e000 */
[----:B------:R-:W-:-:S11]  /*0210*/  FSETP.NAN.AND P1, PT, R5, R5, PT ;  /* 0x000000050500720b */ /* 0x000fd60003f28000 */
[----:B------:R-:W-:-:S04]  /*0220*/  @P2 FSEL R5, R5, 255, P1 ;  /* 0x437f000005052808 */ /* 0x000fc80000800000 */
[----:B------:R-:W1:Y:S02]  /*0230*/  FRND R4, R5 ;  /* 0x0000000500047307 */ /* 0x000e640000201000 */
[----:B-1----:R-:W-:Y:S01]  /*0240*/  FFMA R11, R11, R4, R0 ;  /* 0x000000040b0b7223 */ /* 0x002fe20000000000 */
[----:B------:R-:W-:Y:S06]  /*0250*/  @P0 EXIT ;  /* 0x000000000000094d */ /* 0x000fec0003800000 */
[----:B------:R-:W-:Y:S01]  /*0260*/  STG.E desc[UR4][R2.64], R11 ;  /* 0x0000000b02007986 */ /* 0x000fe2000c101904 */
[----:B------:R-:W-:Y:S05]  /*0270*/  EXIT ;  /* 0x000000000000794d */ /* 0x000fea0003800000 */
.L_x_0:
[----:B------:R-:W-:-:S00]  /*0280*/  BRA `(.L_x_0) ;  /* 0xfffffffc00fc7947 */ /* 0x000fc0000383ffff */
[----:B------:R-:W-:-:S00]  /*0290*/  NOP ;  /* 0x0000000000007918 */ /* 0x000fc00000000000 */
        /* <DEDUP_REMOVED lines=14> */
.L_x_1:


//--------------------- .nv.constant0.triton_poi_fused_add_clamp_div_mul_round_sub_0 --------------------------
	.section	.nv.constant0.triton_poi_fused_add_clamp_div_mul_round_sub_0,"a",@progbits
	.sectionflags	@""
	.align	4
.nv.constant0.triton_poi_fused_add_clamp_div_mul_round_sub_0:
	.zero		564
